//
// Generated by NVIDIA NVVM Compiler
//
// Compiler Build ID: CL-36424714
// Cuda compilation tools, release 13.0, V13.0.88
// Based on NVVM 20.0.0
//

.version 9.0
.target sm_100
.address_size 64

	// .globl	convolution
// _ZZ11convolutionE4N_ds has been demoted

.visible .entry convolution(
	.param .u64 .ptr .align 1 convolution_param_0,
	.param .u64 .ptr .align 1 convolution_param_1,
	.param .u64 .ptr .align 1 convolution_param_2,
	.param .u32 convolution_param_3,
	.param .u32 convolution_param_4,
	.param .u32 convolution_param_5
)
{
	.reg .pred 	%p<15>;
	.reg .b16 	%rs<6>;
	.reg .b32 	%r<43>;
	.reg .b32 	%f<82>;
	.reg .b64 	%rd<11>;
	// demoted variable
	.shared .align 4 .b8 _ZZ11convolutionE4N_ds[1600];
	ld.param.u64 	%rd6, [convolution_param_0];
	ld.param.u64 	%rd7, [convolution_param_1];
	ld.param.u64 	%rd8, [convolution_param_2];
	ld.param.u32 	%r12, [convolution_param_3];
	ld.param.u32 	%r13, [convolution_param_4];
	ld.param.u32 	%r14, [convolution_param_5];
	setp.lt.s32 	%p3, %r12, 1;
	@%p3 bra 	$L__BB0_7;
	cvta.to.global.u64 	%rd1, %rd7;
	mov.u32 	%r15, %tid.y;
	shl.b32 	%r16, %r15, 4;
	mov.u32 	%r17, %tid.x;
	add.s32 	%r18, %r16, %r17;
	cvt.u16.u32 	%rs1, %r18;
	mul.hi.u16 	%rs2, %rs1, 26215;
	shr.u16 	%rs3, %rs2, 3;
	cvt.u32.u16 	%r19, %rs3;
	mul.lo.s16 	%rs4, %rs3, 20;
	sub.s16 	%rs5, %rs1, %rs4;
	cvt.u32.u16 	%r20, %rs5;
	mov.u32 	%r21, %ctaid.y;
	shl.b32 	%r22, %r21, 4;
	add.s32 	%r23, %r22, %r19;
	add.s32 	%r25, %r23, -2;
	mov.u32 	%r26, %ctaid.x;
	shl.b32 	%r27, %r26, 4;
	add.s32 	%r28, %r27, %r20;
	add.s32 	%r29, %r28, -2;
	setp.gt.u32 	%p4, %r23, 1;
	setp.lt.s32 	%p5, %r25, %r14;
	and.pred  	%p6, %p4, %p5;
	setp.gt.s32 	%p7, %r29, -1;
	and.pred  	%p8, %p7, %p6;
	setp.lt.s32 	%p9, %r29, %r13;
	and.pred  	%p1, %p9, %p8;
	mul.wide.u16 	%r30, %rs3, 80;
	mov.u32 	%r31, _ZZ11convolutionE4N_ds;
	add.s32 	%r32, %r31, %r30;
	mul.wide.u16 	%r33, %rs5, 4;
	add.s32 	%r1, %r32, %r33;
	add.s32 	%r34, %r22, %r15;
	add.s32 	%r35, %r27, %r17;
	setp.lt.s32 	%p10, %r34, %r14;
	setp.lt.s32 	%p11, %r35, %r13;
	and.pred  	%p2, %p11, %p10;
	mad.lo.s32 	%r36, %r13, %r34, %r35;
	mul.lo.s32 	%r41, %r36, %r12;
	mad.lo.s32 	%r37, %r15, 80, %r31;
	shl.b32 	%r38, %r17, 2;
	add.s32 	%r3, %r37, %r38;
	neg.s32 	%r42, %r12;
	mad.lo.s32 	%r39, %r25, %r13, %r29;
	mul.lo.s32 	%r40, %r12, %r39;
	cvta.to.global.u64 	%rd2, %rd6;
	cvta.to.global.u64 	%rd3, %rd8;
	not.pred 	%p12, %p1;
	not.pred 	%p13, %p2;
$L__BB0_2:
	mul.wide.s32 	%rd9, %r41, 4;
	add.s64 	%rd4, %rd3, %rd9;
	mul.wide.s32 	%rd10, %r40, 4;
	add.s64 	%rd5, %rd2, %rd10;
	mov.f32 	%f81, 0f00000000;
	@%p12 bra 	$L__BB0_4;
	ld.global.f32 	%f81, [%rd5];
$L__BB0_4:
	st.shared.f32 	[%r1], %f81;
	bar.sync 	0;
	ld.shared.f32 	%f5, [%r3];
	ld.global.nc.f32 	%f6, [%rd1];
	fma.rn.f32 	%f7, %f5, %f6, 0f00000000;
	ld.shared.f32 	%f8, [%r3+4];
	ld.global.nc.f32 	%f9, [%rd1+4];
	fma.rn.f32 	%f10, %f8, %f9, %f7;
	ld.shared.f32 	%f11, [%r3+8];
	ld.global.nc.f32 	%f12, [%rd1+8];
	fma.rn.f32 	%f13, %f11, %f12, %f10;
	ld.shared.f32 	%f14, [%r3+12];
	ld.global.nc.f32 	%f15, [%rd1+12];
	fma.rn.f32 	%f16, %f14, %f15, %f13;
	ld.shared.f32 	%f17, [%r3+16];
	ld.global.nc.f32 	%f18, [%rd1+16];
	fma.rn.f32 	%f19, %f17, %f18, %f16;
	ld.shared.f32 	%f20, [%r3+80];
	ld.global.nc.f32 	%f21, [%rd1+20];
	fma.rn.f32 	%f22, %f20, %f21, %f19;
	ld.shared.f32 	%f23, [%r3+84];
	ld.global.nc.f32 	%f24, [%rd1+24];
	fma.rn.f32 	%f25, %f23, %f24, %f22;
	ld.shared.f32 	%f26, [%r3+88];
	ld.global.nc.f32 	%f27, [%rd1+28];
	fma.rn.f32 	%f28, %f26, %f27, %f25;
	ld.shared.f32 	%f29, [%r3+92];
	ld.global.nc.f32 	%f30, [%rd1+32];
	fma.rn.f32 	%f31, %f29, %f30, %f28;
	ld.shared.f32 	%f32, [%r3+96];
	ld.global.nc.f32 	%f33, [%rd1+36];
	fma.rn.f32 	%f34, %f32, %f33, %f31;
	ld.shared.f32 	%f35, [%r3+160];
	ld.global.nc.f32 	%f36, [%rd1+40];
	fma.rn.f32 	%f37, %f35, %f36, %f34;
	ld.shared.f32 	%f38, [%r3+164];
	ld.global.nc.f32 	%f39, [%rd1+44];
	fma.rn.f32 	%f40, %f38, %f39, %f37;
	ld.shared.f32 	%f41, [%r3+168];
	ld.global.nc.f32 	%f42, [%rd1+48];
	fma.rn.f32 	%f43, %f41, %f42, %f40;
	ld.shared.f32 	%f44, [%r3+172];
	ld.global.nc.f32 	%f45, [%rd1+52];
	fma.rn.f32 	%f46, %f44, %f45, %f43;
	ld.shared.f32 	%f47, [%r3+176];
	ld.global.nc.f32 	%f48, [%rd1+56];
	fma.rn.f32 	%f49, %f47, %f48, %f46;
	ld.shared.f32 	%f50, [%r3+240];
	ld.global.nc.f32 	%f51, [%rd1+60];
	fma.rn.f32 	%f52, %f50, %f51, %f49;
	ld.shared.f32 	%f53, [%r3+244];
	ld.global.nc.f32 	%f54, [%rd1+64];
	fma.rn.f32 	%f55, %f53, %f54, %f52;
	ld.shared.f32 	%f56, [%r3+248];
	ld.global.nc.f32 	%f57, [%rd1+68];
	fma.rn.f32 	%f58, %f56, %f57, %f55;
	ld.shared.f32 	%f59, [%r3+252];
	ld.global.nc.f32 	%f60, [%rd1+72];
	fma.rn.f32 	%f61, %f59, %f60, %f58;
	ld.shared.f32 	%f62, [%r3+256];
	ld.global.nc.f32 	%f63, [%rd1+76];
	fma.rn.f32 	%f64, %f62, %f63, %f61;
	ld.shared.f32 	%f65, [%r3+320];
	ld.global.nc.f32 	%f66, [%rd1+80];
	fma.rn.f32 	%f67, %f65, %f66, %f64;
	ld.shared.f32 	%f68, [%r3+324];
	ld.global.nc.f32 	%f69, [%rd1+84];
	fma.rn.f32 	%f70, %f68, %f69, %f67;
	ld.shared.f32 	%f71, [%r3+328];
	ld.global.nc.f32 	%f72, [%rd1+88];
	fma.rn.f32 	%f73, %f71, %f72, %f70;
	ld.shared.f32 	%f74, [%r3+332];
	ld.global.nc.f32 	%f75, [%rd1+92];
	fma.rn.f32 	%f76, %f74, %f75, %f73;
	ld.shared.f32 	%f77, [%r3+336];
	ld.global.nc.f32 	%f78, [%rd1+96];
	fma.rn.f32 	%f3, %f77, %f78, %f76;
	@%p13 bra 	$L__BB0_6;
	max.f32 	%f79, %f3, 0f00000000;
	min.f32 	%f80, %f79, 0f3F800000;
	st.global.f32 	[%rd4], %f80;
$L__BB0_6:
	bar.sync 	0;
	add.s32 	%r42, %r42, 1;
	setp.ne.s32 	%p14, %r42, 0;
	add.s32 	%r41, %r41, 1;
	add.s32 	%r40, %r40, 1;
	@%p14 bra 	$L__BB0_2;
$L__BB0_7:
	ret;

}


// ===== COMPILED SASS (sm_100) =====

	.target	sm_100

	.elftype	@"ET_EXEC"


//--------------------- .note.nv.tkinfo           --------------------------
	.section	.note.nv.tkinfo,"",@"SHT_NOTE"
	.sectionflags	@"SHF_NOTE_NV_TKINFO"
	.tkinfo
        /*0018*/ 	.word	0x00000002
        /*0030*/ 	.string	""
        /*0030*/ 	.string	"ptxas"
        /*0030*/ 	.string	"Cuda compilation tools, release 13.0, V13.0.88"
        /*0030*/ 	.string	"Build cuda_13.0.r13.0/compiler.36424714_0"
        /*0030*/ 	.string	"-arch sm_100 -m 64 "



//--------------------- .note.nv.cuinfo           --------------------------
	.section	.note.nv.cuinfo,"",@"SHT_NOTE"
	.sectionflags	@"SHF_NOTE_NV_CUINFO"
        /*0018*/ 	.short	0x0002
        /*001a*/ 	.short	0x0064
        /*001c*/ 	.short	0x0082
	.zero		2


//--------------------- .nv.info                  --------------------------
	.section	.nv.info,"",@"SHT_CUDA_INFO"
	.align	4


	//----- nvinfo : EIATTR_REGCOUNT
	.align		4
        /*0000*/ 	.byte	0x04, 0x2f
        /*0002*/ 	.short	(.L_1 - .L_0)
	.align		4
.L_0:
        /*0004*/ 	.word	index@(convolution)
        /*0008*/ 	.word	0x00000028


	//----- nvinfo : EIATTR_FRAME_SIZE
	.align		4
.L_1:
        /*000c*/ 	.byte	0x04, 0x11
        /*000e*/ 	.short	(.L_3 - .L_2)
	.align		4
.L_2:
        /*0010*/ 	.word	index@(convolution)
        /*0014*/ 	.word	0x00000000


	//----- nvinfo : EIATTR_MIN_STACK_SIZE
	.align		4
.L_3:
        /*0018*/ 	.byte	0x04, 0x12
        /*001a*/ 	.short	(.L_5 - .L_4)
	.align		4
.L_4:
        /*001c*/ 	.word	index@(convolution)
        /*0020*/ 	.word	0x00000000
.L_5:


//--------------------- .nv.compat                --------------------------
	.section	.nv.compat,"",@"SHT_CUDA_COMPAT_INFO"
	.align	4
        /*0000*/ 	.byte	0x02, 0x09, 0x00, 0x00, 0x02, 0x02, 0x01, 0x00, 0x02, 0x05, 0x05, 0x00, 0x03, 0x07, 0x01, 0x01
        /*0010*/ 	.byte	0x02, 0x03, 0x00, 0x00, 0x02, 0x06, 0x01, 0x00, 0x04, 0x0b, 0x08, 0x00, 0x09, 0x00, 0x00, 0x00
        /*0020*/ 	.byte	0x00, 0x00, 0x00, 0x00


//--------------------- .nv.info.convolution      --------------------------
	.section	.nv.info.convolution,"",@"SHT_CUDA_INFO"
	.sectionflags	@""
	.align	4


	//----- nvinfo : EIATTR_CUDA_API_VERSION
	.align		4
        /*0000*/ 	.byte	0x04, 0x37
        /*0002*/ 	.short	(.L_7 - .L_6)
.L_6:
        /*0004*/ 	.word	0x00000082


	//----- nvinfo : EIATTR_KPARAM_INFO
	.align		4
.L_7:
        /*0008*/ 	.byte	0x04, 0x17
        /*000a*/ 	.short	(.L_9 - .L_8)
.L_8:
        /*000c*/ 	.word	0x00000000
        /*0010*/ 	.short	0x0005
        /*0012*/ 	.short	0x0020
        /*0014*/ 	.byte	0x00, 0xf0, 0x11, 0x00


	//----- nvinfo : EIATTR_KPARAM_INFO
	.align		4
.L_9:
        /*0018*/ 	.byte	0x04, 0x17
        /*001a*/ 	.short	(.L_11 - .L_10)
.L_10:
        /*001c*/ 	.word	0x00000000
        /*0020*/ 	.short	0x0004
        /*0022*/ 	.short	0x001c
        /*0024*/ 	.byte	0x00, 0xf0, 0x11, 0x00


	//----- nvinfo : EIATTR_KPARAM_INFO
	.align		4
.L_11:
        /*0028*/ 	.byte	0x04, 0x17
        /*002a*/ 	.short	(.L_13 - .L_12)
.L_12:
        /*002c*/ 	.word	0x00000000
        /*0030*/ 	.short	0x0003
        /*0032*/ 	.short	0x0018
        /*0034*/ 	.byte	0x00, 0xf0, 0x11, 0x00


	//----- nvinfo : EIATTR_KPARAM_INFO
	.align		4
.L_13:
        /*0038*/ 	.byte	0x04, 0x17
        /*003a*/ 	.short	(.L_15 - .L_14)
.L_14:
        /*003c*/ 	.word	0x00000000
        /*0040*/ 	.short	0x0002
        /*0042*/ 	.short	0x0010
        /*0044*/ 	.byte	0x00, 0xf5, 0x21, 0x00


	//----- nvinfo : EIATTR_KPARAM_INFO
	.align		4
.L_15:
        /*0048*/ 	.byte	0x04, 0x17
        /*004a*/ 	.short	(.L_17 - .L_16)
.L_16:
        /*004c*/ 	.word	0x00000000
        /*0050*/ 	.short	0x0001
        /*0052*/ 	.short	0x0008
        /*0054*/ 	.byte	0x00, 0xf5, 0x21, 0x00


	//----- nvinfo : EIATTR_KPARAM_INFO
	.align		4
.L_17:
        /*0058*/ 	.byte	0x04, 0x17
        /*005a*/ 	.short	(.L_19 - .L_18)
.L_18:
        /*005c*/ 	.word	0x00000000
        /*0060*/ 	.short	0x0000
        /*0062*/ 	.short	0x0000
        /*0064*/ 	.byte	0x00, 0xf5, 0x21, 0x00


	//----- nvinfo : EIATTR_SPARSE_MMA_MASK
	.align		4
.L_19:
        /*0068*/ 	.byte	0x03, 0x50
        /*006a*/ 	.short	0x0000


	//----- nvinfo : EIATTR_MAXREG_COUNT
	.align		4
        /*006c*/ 	.byte	0x03, 0x1b
        /*006e*/ 	.short	0x00ff


	//----- nvinfo : EIATTR_NUM_BARRIERS
	.align		4
        /*0070*/ 	.byte	0x02, 0x4c
        /*0072*/ 	.byte	0x01
	.zero		1


	//----- nvinfo : EIATTR_MERCURY_ISA_VERSION
	.align		4
        /*0074*/ 	.byte	0x03, 0x5f
        /*0076*/ 	.short	0x0101


	//----- nvinfo : EIATTR_VRC_CTA_INIT_COUNT
	.align		4
        /*0078*/ 	.byte	0x02, 0x4a
	.zero		1
	.zero		1


	//----- nvinfo : EIATTR_EXIT_INSTR_OFFSETS
	.align		4
        /*007c*/ 	.byte	0x04, 0x1c
        /*007e*/ 	.short	(.L_21 - .L_20)


	//   ....[0]....
.L_20:
        /*0080*/ 	.word	0x00000030


	//   ....[1]....
        /*0084*/ 	.word	0x00000880


	//----- nvinfo : EIATTR_CBANK_PARAM_SIZE
	.align		4
.L_21:
        /*0088*/ 	.byte	0x03, 0x19
        /*008a*/ 	.short	0x0024


	//----- nvinfo : EIATTR_PARAM_CBANK
	.align		4
        /*008c*/ 	.byte	0x04, 0x0a
        /*008e*/ 	.short	(.L_23 - .L_22)
	.align		4
.L_22:
        /*0090*/ 	.word	index@(.nv.constant0.convolution)
        /*0094*/ 	.short	0x0380
        /*0096*/ 	.short	0x0024


	//----- nvinfo : EIATTR_SW_WAR
	.align		4
.L_23:
        /*0098*/ 	.byte	0x04, 0x36
        /*009a*/ 	.short	(.L_25 - .L_24)
.L_24:
        /*009c*/ 	.word	0x00000008
.L_25:


//--------------------- .nv.callgraph             --------------------------
	.section	.nv.callgraph,"",@"SHT_CUDA_CALLGRAPH"
	.align	4
	.sectionentsize	8
	.align		4
        /*0000*/ 	.word	0x00000000
	.align		4
        /*0004*/ 	.word	0xffffffff
	.align		4
        /*0008*/ 	.word	0x00000000
	.align		4
        /*000c*/ 	.word	0xfffffffe
	.align		4
        /*0010*/ 	.word	0x00000000
	.align		4
        /*0014*/ 	.word	0xfffffffd
	.align		4
        /*0018*/ 	.word	0x00000000
	.align		4
        /*001c*/ 	.word	0xfffffffc


//--------------------- .text.convolution         --------------------------
	.section	.text.convolution,"ax",@progbits
	.align	128
        .global         convolution
        .type           convolution,@function
        .size           convolution,(.L_x_2 - convolution)
        .other          convolution,@"STO_CUDA_ENTRY STV_DEFAULT"
convolution:
.text.convolution:
[----:B------:R-:W-:Y:S08]  /*0000*/  LDC R1, c[0x0][0x37c] ;  /* 0x0000df00ff017b82 */ /* 0x000ff00000000800 */
[----:B------:R-:W0:Y:S02]  /*0010*/  LDC R32, c[0x0][0x398] ;  /* 0x0000e600ff207b82 */ /* 0x000e240000000800 */
[----:B0-----:R-:W-:-:S13]  /*0020*/  ISETP.GE.AND P0, PT, R32, 0x1, PT ;  /* 0x000000012000780c */ /* 0x001fda0003f06270 */
[----:B------:R-:W-:Y:S05]  /*0030*/  @!P0 EXIT ;  /* 0x000000000000894d */ /* 0x000fea0003800000 */
[----:B------:R-:W0:Y:S01]  /*0040*/  S2R R34, SR_TID.Y ;  /* 0x0000000000227919 */ /* 0x000e220000002200 */
[----:B------:R-:W1:Y:S01]  /*0050*/  LDC.64 R18, c[0x0][0x388] ;  /* 0x0000e200ff127b82 */ /* 0x000e620000000a00 */
[----:B------:R-:W2:Y:S01]  /*0060*/  LDCU UR6, c[0x0][0x3a0] ;  /* 0x00007400ff0677ac */ /* 0x000ea20008000800 */
[----:B------:R-:W-:Y:S01]  /*0070*/  MOV R4, 0x400 ;  /* 0x0000040000047802 */ /* 0x000fe20000000f00 */
[----:B------:R-:W0:Y:S01]  /*0080*/  S2R R29, SR_TID.X ;  /* 0x00000000001d7919 */ /* 0x000e220000002100 */
[----:B------:R-:W3:Y:S01]  /*0090*/  LDCU UR7, c[0x0][0x39c] ;  /* 0x00007380ff0777ac */ /* 0x000ee20008000800 */
[----:B------:R-:W4:Y:S01]  /*00a0*/  S2R R3, SR_CTAID.Y ;  /* 0x0000000000037919 */ /* 0x000f220000002600 */
[----:B------:R-:W1:Y:S01]  /*00b0*/  LDCU.64 UR4, c[0x0][0x358] ;  /* 0x00006b00ff0477ac */ /* 0x000e620008000a00 */
[----:B------:R-:W2:Y:S01]  /*00c0*/  S2R R28, SR_CTAID.X ;  /* 0x00000000001c7919 */ /* 0x000ea20000002500 */
[----:B------:R-:W3:Y:S01]  /*00d0*/  S2R R5, SR_CgaCtaId ;  /* 0x0000000000057919 */ /* 0x000ee20000008800 */
[----:B-1----:R1:W5:Y:S04]  /*00e0*/  LDG.E.CONSTANT R7, desc[UR4][R18.64+0x18] ;  /* 0x0000180412077981 */ /* 0x002368000c1e9900 */
[----:B------:R1:W5:Y:S01]  /*00f0*/  LDG.E.CONSTANT R8, desc[UR4][R18.64+0x1c] ;  /* 0x00001c0412087981 */ /* 0x000362000c1e9900 */
[----:B0-----:R-:W-:-:S03]  /*0100*/  LEA R0, R34, R29, 0x4 ;  /* 0x0000001d22007211 */ /* 0x001fc600078e20ff */
[----:B------:R1:W5:Y:S01]  /*0110*/  LDG.E.CONSTANT R9, desc[UR4][R18.64+0x20] ;  /* 0x0000200412097981 */ /* 0x000362000c1e9900 */
[----:B------:R-:W-:-:S03]  /*0120*/  LOP3.LUT R2, R0, 0xffff, RZ, 0xc0, !PT ;  /* 0x0000ffff00027812 */ /* 0x000fc600078ec0ff */
[----:B------:R1:W5:Y:S01]  /*0130*/  LDG.E.CONSTANT R10, desc[UR4][R18.64+0x24] ;  /* 0x00002404120a7981 */ /* 0x000362000c1e9900 */
[----:B----4-:R-:W-:Y:S02]  /*0140*/  LEA R31, R3, R34, 0x4 ;  /* 0x00000022031f7211 */ /* 0x010fe400078e20ff */
[----:B--2---:R-:W-:Y:S01]  /*0150*/  LEA R6, R28, R29, 0x4 ;  /* 0x0000001d1c067211 */ /* 0x004fe200078e20ff */
[----:B------:R-:W-:Y:S01]  /*0160*/  IMAD R2, R2, 0x6667, RZ ;  /* 0x0000666702027824 */ /* 0x000fe200078e02ff */
[----:B------:R-:W-:Y:S01]  /*0170*/  ISETP.GE.AND P0, PT, R31, UR6, PT ;  /* 0x000000061f007c0c */ /* 0x000fe2000bf06270 */
[----:B------:R1:W5:Y:S01]  /*0180*/  LDG.E.CONSTANT R11, desc[UR4][R18.64+0x28] ;  /* 0x00002804120b7981 */ /* 0x000362000c1e9900 */
[----:B---3--:R-:W-:Y:S01]  /*0190*/  LEA R4, R5, R4, 0x18 ;  /* 0x0000000405047211 */ /* 0x008fe200078ec0ff */
[----:B------:R-:W-:Y:S01]  /*01a0*/  IMAD R31, R31, UR7, R6 ;  /* 0x000000071f1f7c24 */ /* 0x000fe2000f8e0206 */
[----:B------:R-:W-:Y:S01]  /*01b0*/  SHF.R.U32.HI R33, RZ, 0x13, R2 ;  /* 0x00000013ff217819 */ /* 0x000fe20000011602 */
[----:B------:R1:W5:Y:S01]  /*01c0*/  LDG.E.CONSTANT R5, desc[UR4][R18.64+0x10] ;  /* 0x0000100412057981 */ /* 0x000362000c1e9900 */
[----:B------:R-:W-:Y:S01]  /*01d0*/  ISETP.LT.AND P0, PT, R6, UR7, !P0 ;  /* 0x0000000706007c0c */ /* 0x000fe2000c701270 */
[--C-:B------:R-:W-:Y:S01]  /*01e0*/  IMAD R34, R34, 0x50, R4.reuse ;  /* 0x0000005022227824 */ /* 0x100fe200078e0204 */
[----:B------:R-:W-:Y:S01]  /*01f0*/  PRMT R2, R33, 0x9910, RZ ;  /* 0x0000991021027816 */ /* 0x000fe200000000ff */
[----:B------:R1:W5:Y:S01]  /*0200*/  LDG.E.CONSTANT R6, desc[UR4][R18.64+0x14] ;  /* 0x0000140412067981 */ /* 0x000362000c1e9900 */
[----:B------:R-:W-:Y:S01]  /*0210*/  LEA R3, R3, R33, 0x4 ;  /* 0x0000002103037211 */ /* 0x000fe200078e20ff */
[----:B------:R-:W-:-:S02]  /*0220*/  IMAD R33, R33, 0x50, R4 ;  /* 0x0000005021217824 */ /* 0x000fc400078e0204 */
[----:B------:R-:W-:Y:S01]  /*0230*/  IMAD R2, R2, 0x14, RZ ;  /* 0x0000001402027824 */ /* 0x000fe200078e02ff */
[C---:B------:R-:W-:Y:S01]  /*0240*/  IADD3 R30, PT, PT, R3.reuse, -0x2, RZ ;  /* 0xfffffffe031e7810 */ /* 0x040fe20007ffe0ff */
[----:B------:R1:W5:Y:S03]  /*0250*/  LDG.E.CONSTANT R4, desc[UR4][R18.64+0xc] ;  /* 0x00000c0412047981 */ /* 0x000366000c1e9900 */
[----:B------:R-:W-:Y:S01]  /*0260*/  IADD3 R2, PT, PT, RZ, -R2, RZ ;  /* 0x80000002ff027210 */ /* 0x000fe20007ffe0ff */
[----:B------:R1:W5:Y:S01]  /*0270*/  LDG.E.CONSTANT R12, desc[UR4][R18.64+0x2c] ;  /* 0x00002c04120c7981 */ /* 0x000362000c1e9900 */
[----:B------:R-:W-:Y:S02]  /*0280*/  ISETP.GE.AND P1, PT, R30, UR6, PT ;  /* 0x000000061e007c0c */ /* 0x000fe4000bf26270 */
[----:B------:R-:W-:Y:S01]  /*0290*/  PRMT R35, R2, 0x7710, RZ ;  /* 0x0000771002237816 */ /* 0x000fe200000000ff */
[----:B------:R1:W5:Y:S01]  /*02a0*/  LDG.E.CONSTANT R13, desc[UR4][R18.64+0x30] ;  /* 0x00003004120d7981 */ /* 0x000362000c1e9900 */
[----:B------:R-:W-:-:S02]  /*02b0*/  ISETP.GT.U32.AND P1, PT, R3, 0x1, !P1 ;  /* 0x000000010300780c */ /* 0x000fc40004f24070 */
[----:B------:R-:W-:Y:S01]  /*02c0*/  IADD3 R35, PT, PT, R0, R35, RZ ;  /* 0x0000002300237210 */ /* 0x000fe20007ffe0ff */
[----:B------:R1:W5:Y:S04]  /*02d0*/  LDG.E.CONSTANT R2, desc[UR4][R18.64+0x4] ;  /* 0x0000040412027981 */ /* 0x000368000c1e9900 */
        /* <DEDUP_REMOVED lines=13> */
[----:B------:R1:W5:Y:S01]  /*03b0*/  LDG.E.CONSTANT R27, desc[UR4][R18.64+0x60] ;  /* 0x00006004121b7981 */ /* 0x000362000c1e9900 */
[----:B------:R-:W-:-:S04]  /*03c0*/  LOP3.LUT R35, R35, 0xffff, RZ, 0xc0, !PT ;  /* 0x0000ffff23237812 */ /* 0x000fc800078ec0ff */
[----:B------:R-:W-:-:S04]  /*03d0*/  LEA R28, R28, R35, 0x4 ;  /* 0x000000231c1c7211 */ /* 0x000fc800078e20ff */
[----:B------:R-:W-:-:S04]  /*03e0*/  IADD3 R37, PT, PT, R28, -0x2, RZ ;  /* 0xfffffffe1c257810 */ /* 0x000fc80007ffe0ff */
[----:B------:R-:W-:-:S04]  /*03f0*/  ISETP.GT.AND P1, PT, R37, -0x1, P1 ;  /* 0xffffffff2500780c */ /* 0x000fc80000f24270 */
[----:B------:R-:W-:Y:S01]  /*0400*/  ISETP.LT.AND P1, PT, R37, UR7, P1 ;  /* 0x0000000725007c0c */ /* 0x000fe20008f21270 */
[----:B------:R-:W-:Y:S01]  /*0410*/  IMAD R37, R30, UR7, R37 ;  /* 0x000000071e257c24 */ /* 0x000fe2000f8e0225 */
[----:B------:R-:W-:Y:S01]  /*0420*/  LEA R28, R29, R34, 0x2 ;  /* 0x000000221d1c7211 */ /* 0x000fe200078e10ff */
[-C--:B------:R-:W-:Y:S01]  /*0430*/  IMAD R30, R31, R32.reuse, RZ ;  /* 0x000000201f1e7224 */ /* 0x080fe200078e02ff */
[----:B------:R-:W-:Y:S01]  /*0440*/  LEA R29, R35, R33, 0x2 ;  /* 0x00000021231d7211 */ /* 0x000fe200078e10ff */
[----:B------:R-:W-:Y:S01]  /*0450*/  IMAD R31, R37, R32, RZ ;  /* 0x00000020251f7224 */ /* 0x000fe200078e02ff */
[----:B-1----:R-:W-:-:S07]  /*0460*/  IADD3 R32, PT, PT, -R32, RZ, RZ ;  /* 0x000000ff20207210 */ /* 0x002fce0007ffe1ff */
.L_x_0:
[----:B0-----:R-:W0:Y:S01]  /*0470*/  LDC.64 R18, c[0x0][0x380] ;  /* 0x0000e000ff127b82 */ /* 0x001e220000000a00 */
[----:B------:R-:W-:Y:S02]  /*0480*/  HFMA2 R34, -RZ, RZ, 0, 0 ;  /* 0x00000000ff227431 */ /* 0x000fe400000001ff */
[----:B0-----:R-:W-:-:S05]  /*0490*/  IMAD.WIDE R18, R31, 0x4, R18 ;  /* 0x000000041f127825 */ /* 0x001fca00078e0212 */
[----:B------:R-:W2:Y:S01]  /*04a0*/  @P1 LDG.E R34, desc[UR4][R18.64] ;  /* 0x0000000412221981 */ /* 0x000ea2000c1e1900 */
[----:B------:R-:W-:Y:S02]  /*04b0*/  IADD3 R32, PT, PT, R32, 0x1, RZ ;  /* 0x0000000120207810 */ /* 0x000fe40007ffe0ff */
[----:B------:R-:W-:Y:S02]  /*04c0*/  IADD3 R31, PT, PT, R31, 0x1, RZ ;  /* 0x000000011f1f7810 */ /* 0x000fe40007ffe0ff */
[----:B------:R-:W-:Y:S01]  /*04d0*/  ISETP.NE.AND P2, PT, R32, RZ, PT ;  /* 0x000000ff2000720c */ /* 0x000fe20003f45270 */
[----:B--2---:R-:W-:Y:S01]  /*04e0*/  STS [R29], R34 ;  /* 0x000000221d007388 */ /* 0x004fe20000000800 */
[----:B------:R-:W-:Y:S06]  /*04f0*/  BAR.SYNC.DEFER_BLOCKING 0x0 ;  /* 0x0000000000007b1d */ /* 0x000fec0000010000 */
[----:B------:R-:W0:Y:S04]  /*0500*/  LDS R33, [R28] ;  /* 0x000000001c217984 */ /* 0x000e280000000800 */
[----:B------:R-:W1:Y:S04]  /*0510*/  LDS R36, [R28+0x4] ;  /* 0x000004001c247984 */ /* 0x000e680000000800 */
[----:B------:R-:W2:Y:S04]  /*0520*/  LDS R35, [R28+0x8] ;  /* 0x000008001c237984 */ /* 0x000ea80000000800 */
[----:B------:R-:W-:Y:S04]  /*0530*/  LDS R37, [R28+0x10] ;  /* 0x000010001c257984 */ /* 0x000fe80000000800 */
[----:B------:R-:W-:Y:S01]  /*0540*/  LDS R19, [R28+0x50] ;  /* 0x000050001c137984 */ /* 0x000fe20000000800 */
[----:B0----5:R-:W-:-:S04]  /*0550*/  FFMA R33, R33, R0, RZ ;  /* 0x0000000021217223 */ /* 0x021fc800000000ff */
[----:B-1----:R-:W-:Y:S02]  /*0560*/  FFMA R36, R36, R2, R33 ;  /* 0x0000000224247223 */ /* 0x002fe40000000021 */
[----:B------:R-:W0:Y:S02]  /*0570*/  LDS R33, [R28+0xc] ;  /* 0x00000c001c217984 */ /* 0x000e240000000800 */
[----:B--2---:R-:W-:Y:S02]  /*0580*/  FFMA R35, R35, R3, R36 ;  /* 0x0000000323237223 */ /* 0x004fe40000000024 */
[----:B------:R-:W-:Y:S02]  /*0590*/  LDS R36, [R28+0x58] ;  /* 0x000058001c247984 */ /* 0x000fe40000000800 */
[----:B0-----:R-:W-:Y:S02]  /*05a0*/  FFMA R18, R33, R4, R35 ;  /* 0x0000000421127223 */ /* 0x001fe40000000023 */
[----:B------:R-:W0:Y:S02]  /*05b0*/  LDS R33, [R28+0x54] ;  /* 0x000054001c217984 */ /* 0x000e240000000800 */
[----:B------:R-:W-:-:S02]  /*05c0*/  FFMA R18, R37, R5, R18 ;  /* 0x0000000525127223 */ /* 0x000fc40000000012 */
[----:B------:R-:W-:Y:S02]  /*05d0*/  LDS R35, [R28+0xa0] ;  /* 0x0000a0001c237984 */ /* 0x000fe40000000800 */
[----:B------:R-:W-:Y:S02]  /*05e0*/  FFMA R34, R19, R6, R18 ;  /* 0x0000000613227223 */ /* 0x000fe40000000012 */
[----:B------:R-:W1:Y:S04]  /*05f0*/  LDS R18, [R28+0x5c] ;  /* 0x00005c001c127984 */ /* 0x000e680000000800 */
[----:B------:R-:W-:Y:S01]  /*0600*/  LDS R19, [R28+0xa4] ;  /* 0x0000a4001c137984 */ /* 0x000fe20000000800 */
[----:B0-----:R-:W-:-:S03]  /*0610*/  FFMA R33, R33, R7, R34 ;  /* 0x0000000721217223 */ /* 0x001fc60000000022 */
[----:B------:R-:W0:Y:S01]  /*0620*/  LDS R34, [R28+0x60] ;  /* 0x000060001c227984 */ /* 0x000e220000000800 */
[----:B------:R-:W-:-:S03]  /*0630*/  FFMA R33, R36, R8, R33 ;  /* 0x0000000824217223 */ /* 0x000fc60000000021 */
[----:B------:R-:W-:Y:S01]  /*0640*/  LDS R36, [R28+0xf8] ;  /* 0x0000f8001c247984 */ /* 0x000fe20000000800 */
[----:B-1----:R-:W-:-:S03]  /*0650*/  FFMA R33, R18, R9, R33 ;  /* 0x0000000912217223 */ /* 0x002fc60000000021 */
[----:B------:R-:W-:Y:S01]  /*0660*/  LDS R18, [R28+0xac] ;  /* 0x0000ac001c127984 */ /* 0x000fe20000000800 */
[----:B0-----:R-:W-:-:S03]  /*0670*/  FFMA R34, R34, R10, R33 ;  /* 0x0000000a22227223 */ /* 0x001fc60000000021 */
[----:B------:R-:W0:Y:S01]  /*0680*/  LDS R33, [R28+0xa8] ;  /* 0x0000a8001c217984 */ /* 0x000e220000000800 */
[----:B------:R-:W-:-:S03]  /*0690*/  FFMA R34, R35, R11, R34 ;  /* 0x0000000b23227223 */ /* 0x000fc60000000022 */
[----:B------:R-:W-:Y:S01]  /*06a0*/  LDS R35, [R28+0x140] ;  /* 0x000140001c237984 */ /* 0x000fe20000000800 */
[----:B------:R-:W-:-:S03]  /*06b0*/  FFMA R34, R19, R12, R34 ;  /* 0x0000000c13227223 */ /* 0x000fc60000000022 */
[----:B------:R-:W1:Y:S01]  /*06c0*/  LDS R19, [R28+0xb0] ;  /* 0x0000b0001c137984 */ /* 0x000e620000000800 */
[----:B0-----:R-:W-:-:S03]  /*06d0*/  FFMA R33, R33, R13, R34 ;  /* 0x0000000d21217223 */ /* 0x001fc60000000022 */
[----:B------:R-:W0:Y:S01]  /*06e0*/  LDS R34, [R28+0xf0] ;  /* 0x0000f0001c227984 */ /* 0x000e220000000800 */
[----:B------:R-:W-:-:S03]  /*06f0*/  FFMA R18, R18, R14, R33 ;  /* 0x0000000e12127223 */ /* 0x000fc60000000021 */
[----:B------:R-:W2:Y:S01]  /*0700*/  LDS R33, [R28+0xf4] ;  /* 0x0000f4001c217984 */ /* 0x000ea20000000800 */
[----:B-1----:R-:W-:-:S03]  /*0710*/  FFMA R19, R19, R15, R18 ;  /* 0x0000000f13137223 */ /* 0x002fc60000000012 */
[----:B------:R-:W1:Y:S01]  /*0720*/  LDS R18, [R28+0xfc] ;  /* 0x0000fc001c127984 */ /* 0x000e620000000800 */
[----:B0-----:R-:W-:-:S03]  /*0730*/  FFMA R34, R34, R16, R19 ;  /* 0x0000001022227223 */ /* 0x001fc60000000013 */
[----:B------:R-:W-:Y:S01]  /*0740*/  LDS R19, [R28+0x144] ;  /* 0x000144001c137984 */ /* 0x000fe20000000800 */
[----:B--2---:R-:W-:-:S03]  /*0750*/  FFMA R33, R33, R17, R34 ;  /* 0x0000001121217223 */ /* 0x004fc60000000022 */
[----:B------:R-:W0:Y:S01]  /*0760*/  LDS R34, [R28+0x100] ;  /* 0x000100001c227984 */ /* 0x000e220000000800 */
[----:B------:R-:W-:-:S03]  /*0770*/  FFMA R33, R36, R20, R33 ;  /* 0x0000001424217223 */ /* 0x000fc60000000021 */
[----:B------:R-:W-:Y:S01]  /*0780*/  LDS R36, [R28+0x14c] ;  /* 0x00014c001c247984 */ /* 0x000fe20000000800 */
[----:B-1----:R-:W-:-:S04]  /*0790*/  FFMA R33, R18, R21, R33 ;  /* 0x0000001512217223 */ /* 0x002fc80000000021 */
[----:B0-----:R-:W-:Y:S02]  /*07a0*/  FFMA R34, R34, R22, R33 ;  /* 0x0000001622227223 */ /* 0x001fe40000000021 */
[----:B------:R-:W0:Y:S02]  /*07b0*/  LDS R33, [R28+0x148] ;  /* 0x000148001c217984 */ /* 0x000e240000000800 */
[----:B------:R-:W-:-:S04]  /*07c0*/  FFMA R34, R35, R23, R34 ;  /* 0x0000001723227223 */ /* 0x000fc80000000022 */
[----:B------:R-:W-:Y:S02]  /*07d0*/  FFMA R18, R19, R24, R34 ;  /* 0x0000001813127223 */ /* 0x000fe40000000022 */
[----:B------:R-:W1:Y:S02]  /*07e0*/  LDS R34, [R28+0x150] ;  /* 0x000150001c227984 */ /* 0x000e640000000800 */
[----:B0-----:R-:W-:Y:S02]  /*07f0*/  FFMA R33, R33, R25, R18 ;  /* 0x0000001921217223 */ /* 0x001fe40000000012 */
[----:B------:R-:W0:Y:S02]  /*0800*/  LDC.64 R18, c[0x0][0x390] ;  /* 0x0000e400ff127b82 */ /* 0x000e240000000a00 */
[----:B------:R-:W-:-:S04]  /*0810*/  FFMA R33, R36, R26, R33 ;  /* 0x0000001a24217223 */ /* 0x000fc80000000021 */
[----:B-1----:R-:W-:Y:S01]  /*0820*/  FFMA.SAT R33, R34, R27, R33 ;  /* 0x0000001b22217223 */ /* 0x002fe20000002021 */
[C---:B0-----:R-:W-:Y:S01]  /*0830*/  IMAD.WIDE R18, R30.reuse, 0x4, R18 ;  /* 0x000000041e127825 */ /* 0x041fe200078e0212 */
[----:B------:R-:W-:-:S04]  /*0840*/  IADD3 R30, PT, PT, R30, 0x1, RZ ;  /* 0x000000011e1e7810 */ /* 0x000fc80007ffe0ff */
[----:B------:R0:W-:Y:S01]  /*0850*/  @P0 STG.E desc[UR4][R18.64], R33 ;  /* 0x0000002112000986 */ /* 0x0001e2000c101904 */
[----:B------:R-:W-:Y:S06]  /*0860*/  BAR.SYNC.DEFER_BLOCKING 0x0 ;  /* 0x0000000000007b1d */ /* 0x000fec0000010000 */
[----:B------:R-:W-:Y:S05]  /*0870*/  @P2 BRA `(.L_x_0) ;  /* 0xfffffff800fc2947 */ /* 0x000fea000383ffff */
[----:B------:R-:W-:Y:S05]  /*0880*/  EXIT ;  /* 0x000000000000794d */ /* 0x000fea0003800000 */
.L_x_1:
[----:B------:R-:W-:-:S00]  /*0890*/  BRA `(.L_x_1) ;  /* 0xfffffffc00fc7947 */ /* 0x000fc0000383ffff */
[----:B------:R-:W-:-:S00]  /*08a0*/  NOP ;  /* 0x0000000000007918 */ /* 0x000fc00000000000 */
        /* <DEDUP_REMOVED lines=13> */
.L_x_2:


//--------------------- .nv.shared.convolution    --------------------------
	.section	.nv.shared.convolution,"aw",@nobits
	.sectionflags	@""
	.align	4
.nv.shared.convolution:
	.zero		2624


//--------------------- .nv.shared.reserved.0     --------------------------
	.section	.nv.shared.reserved.0,"aw",@nobits
	.weak		__nv_reservedSMEM_offset_0_alias
	.size		__nv_reservedSMEM_offset_0_alias, 0, 64
	.other		__nv_reservedSMEM_offset_0_alias,@"STO_CUDA_RESERVED_SHARED STV_DEFAULT"
__nv_reservedSMEM_offset_0_alias:
	.zero		0
	.zero		64


//--------------------- .nv.constant0.convolution --------------------------
	.section	.nv.constant0.convolution,"a",@progbits
	.sectionflags	@""
	.align	4
.nv.constant0.convolution:
	.zero		932


//--------------------- SYMBOLS --------------------------

	.type		.nv.reservedSmem.offset0,@object
	.size		.nv.reservedSmem.offset0,0x4
	.type		.nv.reservedSmem.cap,@object
	.size		.nv.reservedSmem.cap,0x4
